//
// Generated by NVIDIA NVVM Compiler
//
// Compiler Build ID: CL-36424714
// Cuda compilation tools, release 13.0, V13.0.88
// Based on NVVM 20.0.0
//

.version 9.0
.target sm_100
.address_size 64

	// .globl	_Z15HistogramKernelPjjS_j
.extern .shared .align 16 .b8 histo_private[];

.visible .entry _Z15HistogramKernelPjjS_j(
	.param .u64 .ptr .align 1 _Z15HistogramKernelPjjS_j_param_0,
	.param .u32 _Z15HistogramKernelPjjS_j_param_1,
	.param .u64 .ptr .align 1 _Z15HistogramKernelPjjS_j_param_2,
	.param .u32 _Z15HistogramKernelPjjS_j_param_3
)
{
	.reg .pred 	%p<7>;
	.reg .b32 	%r<32>;
	.reg .b64 	%rd<9>;

	ld.param.u64 	%rd3, [_Z15HistogramKernelPjjS_j_param_0];
	ld.param.u32 	%r11, [_Z15HistogramKernelPjjS_j_param_1];
	ld.param.u64 	%rd4, [_Z15HistogramKernelPjjS_j_param_2];
	ld.param.u32 	%r12, [_Z15HistogramKernelPjjS_j_param_3];
	mov.u32 	%r31, %tid.x;
	mov.u32 	%r13, %ctaid.x;
	mov.u32 	%r2, %ntid.x;
	mad.lo.s32 	%r30, %r13, %r2, %r31;
	setp.ge.u32 	%p1, %r31, %r11;
	@%p1 bra 	$L__BB0_3;
	mov.u32 	%r15, histo_private;
	mov.u32 	%r29, %r31;
$L__BB0_2:
	shl.b32 	%r14, %r29, 2;
	add.s32 	%r16, %r15, %r14;
	mov.b32 	%r17, 0;
	st.shared.u32 	[%r16], %r17;
	add.s32 	%r29, %r29, %r2;
	setp.lt.u32 	%p2, %r29, %r11;
	@%p2 bra 	$L__BB0_2;
$L__BB0_3:
	bar.sync 	0;
	setp.ge.u32 	%p3, %r30, %r12;
	@%p3 bra 	$L__BB0_6;
	mov.u32 	%r18, %nctaid.x;
	mul.lo.s32 	%r6, %r2, %r18;
	cvta.to.global.u64 	%rd1, %rd3;
	mov.u32 	%r21, histo_private;
$L__BB0_5:
	mul.wide.s32 	%rd5, %r30, 4;
	add.s64 	%rd6, %rd1, %rd5;
	ld.global.u32 	%r19, [%rd6];
	shl.b32 	%r20, %r19, 2;
	add.s32 	%r22, %r21, %r20;
	atom.shared.add.u32 	%r23, [%r22], 1;
	add.s32 	%r30, %r30, %r6;
	setp.lt.u32 	%p4, %r30, %r12;
	@%p4 bra 	$L__BB0_5;
$L__BB0_6:
	setp.ge.u32 	%p5, %r31, %r11;
	bar.sync 	0;
	@%p5 bra 	$L__BB0_9;
	cvta.to.global.u64 	%rd2, %rd4;
	mov.u32 	%r25, histo_private;
$L__BB0_8:
	mul.wide.s32 	%rd7, %r31, 4;
	add.s64 	%rd8, %rd2, %rd7;
	shl.b32 	%r24, %r31, 2;
	add.s32 	%r26, %r25, %r24;
	ld.shared.u32 	%r27, [%r26];
	atom.global.add.u32 	%r28, [%rd8], %r27;
	add.s32 	%r31, %r31, %r2;
	setp.lt.u32 	%p6, %r31, %r11;
	@%p6 bra 	$L__BB0_8;
$L__BB0_9:
	bar.sync 	0;
	ret;

}


// ===== COMPILED SASS (sm_100) =====

	.target	sm_100

	.elftype	@"ET_EXEC"


//--------------------- .note.nv.tkinfo           --------------------------
	.section	.note.nv.tkinfo,"",@"SHT_NOTE"
	.sectionflags	@"SHF_NOTE_NV_TKINFO"
	.tkinfo
        /*0018*/ 	.word	0x00000002
        /*0030*/ 	.string	""
        /*0030*/ 	.string	"ptxas"
        /*0030*/ 	.string	"Cuda compilation tools, release 13.0, V13.0.88"
        /*0030*/ 	.string	"Build cuda_13.0.r13.0/compiler.36424714_0"
        /*0030*/ 	.string	"-arch sm_100 -m 64 "



//--------------------- .note.nv.cuinfo           --------------------------
	.section	.note.nv.cuinfo,"",@"SHT_NOTE"
	.sectionflags	@"SHF_NOTE_NV_CUINFO"
        /*0018*/ 	.short	0x0002
        /*001a*/ 	.short	0x0064
        /*001c*/ 	.short	0x0082
	.zero		2


//--------------------- .nv.info                  --------------------------
	.section	.nv.info,"",@"SHT_CUDA_INFO"
	.align	4


	//----- nvinfo : EIATTR_REGCOUNT
	.align		4
        /*0000*/ 	.byte	0x04, 0x2f
        /*0002*/ 	.short	(.L_1 - .L_0)
	.align		4
.L_0:
        /*0004*/ 	.word	index@(_Z15HistogramKernelPjjS_j)
        /*0008*/ 	.word	0x0000000e


	//----- nvinfo : EIATTR_FRAME_SIZE
	.align		4
.L_1:
        /*000c*/ 	.byte	0x04, 0x11
        /*000e*/ 	.short	(.L_3 - .L_2)
	.align		4
.L_2:
        /*0010*/ 	.word	index@(_Z15HistogramKernelPjjS_j)
        /*0014*/ 	.word	0x00000000


	//----- nvinfo : EIATTR_MIN_STACK_SIZE
	.align		4
.L_3:
        /*0018*/ 	.byte	0x04, 0x12
        /*001a*/ 	.short	(.L_5 - .L_4)
	.align		4
.L_4:
        /*001c*/ 	.word	index@(_Z15HistogramKernelPjjS_j)
        /*0020*/ 	.word	0x00000000
.L_5:


//--------------------- .nv.compat                --------------------------
	.section	.nv.compat,"",@"SHT_CUDA_COMPAT_INFO"
	.align	4
        /*0000*/ 	.byte	0x02, 0x09, 0x00, 0x00, 0x02, 0x02, 0x01, 0x00, 0x02, 0x05, 0x05, 0x00, 0x03, 0x07, 0x01, 0x01
        /*0010*/ 	.byte	0x02, 0x03, 0x00, 0x00, 0x02, 0x06, 0x01, 0x00, 0x04, 0x0b, 0x08, 0x00, 0x09, 0x00, 0x00, 0x00
        /*0020*/ 	.byte	0x00, 0x00, 0x00, 0x00


//--------------------- .nv.info._Z15HistogramKernelPjjS_j --------------------------
	.section	.nv.info._Z15HistogramKernelPjjS_j,"",@"SHT_CUDA_INFO"
	.sectionflags	@""
	.align	4


	//----- nvinfo : EIATTR_CUDA_API_VERSION
	.align		4
        /*0000*/ 	.byte	0x04, 0x37
        /*0002*/ 	.short	(.L_7 - .L_6)
.L_6:
        /*0004*/ 	.word	0x00000082


	//----- nvinfo : EIATTR_KPARAM_INFO
	.align		4
.L_7:
        /*0008*/ 	.byte	0x04, 0x17
        /*000a*/ 	.short	(.L_9 - .L_8)
.L_8:
        /*000c*/ 	.word	0x00000000
        /*0010*/ 	.short	0x0003
        /*0012*/ 	.short	0x0018
        /*0014*/ 	.byte	0x00, 0xf0, 0x11, 0x00


	//----- nvinfo : EIATTR_KPARAM_INFO
	.align		4
.L_9:
        /*0018*/ 	.byte	0x04, 0x17
        /*001a*/ 	.short	(.L_11 - .L_10)
.L_10:
        /*001c*/ 	.word	0x00000000
        /*0020*/ 	.short	0x0002
        /*0022*/ 	.short	0x0010
        /*0024*/ 	.byte	0x00, 0xf5, 0x21, 0x00


	//----- nvinfo : EIATTR_KPARAM_INFO
	.align		4
.L_11:
        /*0028*/ 	.byte	0x04, 0x17
        /*002a*/ 	.short	(.L_13 - .L_12)
.L_12:
        /*002c*/ 	.word	0x00000000
        /*0030*/ 	.short	0x0001
        /*0032*/ 	.short	0x0008
        /*0034*/ 	.byte	0x00, 0xf0, 0x11, 0x00


	//----- nvinfo : EIATTR_KPARAM_INFO
	.align		4
.L_13:
        /*0038*/ 	.byte	0x04, 0x17
        /*003a*/ 	.short	(.L_15 - .L_14)
.L_14:
        /*003c*/ 	.word	0x00000000
        /*0040*/ 	.short	0x0000
        /*0042*/ 	.short	0x0000
        /*0044*/ 	.byte	0x00, 0xf5, 0x21, 0x00


	//----- nvinfo : EIATTR_SPARSE_MMA_MASK
	.align		4
.L_15:
        /*0048*/ 	.byte	0x03, 0x50
        /*004a*/ 	.short	0x0000


	//----- nvinfo : EIATTR_MAXREG_COUNT
	.align		4
        /*004c*/ 	.byte	0x03, 0x1b
        /*004e*/ 	.short	0x00ff


	//----- nvinfo : EIATTR_NUM_BARRIERS
	.align		4
        /*0050*/ 	.byte	0x02, 0x4c
        /*0052*/ 	.byte	0x01
	.zero		1


	//----- nvinfo : EIATTR_MERCURY_ISA_VERSION
	.align		4
        /*0054*/ 	.byte	0x03, 0x5f
        /*0056*/ 	.short	0x0101


	//----- nvinfo : EIATTR_VRC_CTA_INIT_COUNT
	.align		4
        /*0058*/ 	.byte	0x02, 0x4a
	.zero		1
	.zero		1


	//----- nvinfo : EIATTR_EXIT_INSTR_OFFSETS
	.align		4
        /*005c*/ 	.byte	0x04, 0x1c
        /*005e*/ 	.short	(.L_17 - .L_16)


	//   ....[0]....
.L_16:
        /*0060*/ 	.word	0x00000380


	//----- nvinfo : EIATTR_CRS_STACK_SIZE
	.align		4
.L_17:
        /*0064*/ 	.byte	0x04, 0x1e
        /*0066*/ 	.short	(.L_19 - .L_18)
.L_18:
        /*0068*/ 	.word	0x00000000


	//----- nvinfo : EIATTR_CBANK_PARAM_SIZE
	.align		4
.L_19:
        /*006c*/ 	.byte	0x03, 0x19
        /*006e*/ 	.short	0x001c


	//----- nvinfo : EIATTR_PARAM_CBANK
	.align		4
        /*0070*/ 	.byte	0x04, 0x0a
        /*0072*/ 	.short	(.L_21 - .L_20)
	.align		4
.L_20:
        /*0074*/ 	.word	index@(.nv.constant0._Z15HistogramKernelPjjS_j)
        /*0078*/ 	.short	0x0380
        /*007a*/ 	.short	0x001c


	//----- nvinfo : EIATTR_SW_WAR
	.align		4
.L_21:
        /*007c*/ 	.byte	0x04, 0x36
        /*007e*/ 	.short	(.L_23 - .L_22)
.L_22:
        /*0080*/ 	.word	0x00000008
.L_23:


//--------------------- .nv.callgraph             --------------------------
	.section	.nv.callgraph,"",@"SHT_CUDA_CALLGRAPH"
	.align	4
	.sectionentsize	8
	.align		4
        /*0000*/ 	.word	0x00000000
	.align		4
        /*0004*/ 	.word	0xffffffff
	.align		4
        /*0008*/ 	.word	0x00000000
	.align		4
        /*000c*/ 	.word	0xfffffffe
	.align		4
        /*0010*/ 	.word	0x00000000
	.align		4
        /*0014*/ 	.word	0xfffffffd
	.align		4
        /*0018*/ 	.word	0x00000000
	.align		4
        /*001c*/ 	.word	0xfffffffc


//--------------------- .text._Z15HistogramKernelPjjS_j --------------------------
	.section	.text._Z15HistogramKernelPjjS_j,"ax",@progbits
	.align	128
        .global         _Z15HistogramKernelPjjS_j
        .type           _Z15HistogramKernelPjjS_j,@function
        .size           _Z15HistogramKernelPjjS_j,(.L_x_10 - _Z15HistogramKernelPjjS_j)
        .other          _Z15HistogramKernelPjjS_j,@"STO_CUDA_ENTRY STV_DEFAULT"
_Z15HistogramKernelPjjS_j:
.text._Z15HistogramKernelPjjS_j:
[----:B------:R-:W-:Y:S01]  /*0000*/  LDC R1, c[0x0][0x37c] ;  /* 0x0000df00ff017b82 */ /* 0x000fe20000000800 */
[----:B------:R-:W0:Y:S01]  /*0010*/  S2R R7, SR_TID.X ;  /* 0x0000000000077919 */ /* 0x000e220000002100 */
[----:B------:R-:W0:Y:S06]  /*0020*/  LDCU UR5, c[0x0][0x388] ;  /* 0x00007100ff0577ac */ /* 0x000e2c0008000800 */
[----:B------:R-:W1:Y:S01]  /*0030*/  S2UR UR4, SR_CTAID.X ;  /* 0x00000000000479c3 */ /* 0x000e620000002500 */
[----:B------:R-:W-:Y:S01]  /*0040*/  BSSY.RECONVERGENT B0, `(.L_x_0) ;  /* 0x0000012000007945 */ /* 0x000fe20003800200 */
[----:B------:R-:W2:Y:S01]  /*0050*/  LDCU UR8, c[0x0][0x398] ;  /* 0x00007300ff0877ac */ /* 0x000ea20008000800 */
[----:B------:R-:W3:Y:S05]  /*0060*/  LDCU.64 UR6, c[0x0][0x358] ;  /* 0x00006b00ff0677ac */ /* 0x000eea0008000a00 */
[----:B------:R-:W1:Y:S01]  /*0070*/  LDC R8, c[0x0][0x360] ;  /* 0x0000d800ff087b82 */ /* 0x000e620000000800 */
[C---:B0-----:R-:W-:Y:S01]  /*0080*/  ISETP.GE.U32.AND P2, PT, R7.reuse, UR5, PT ;  /* 0x0000000507007c0c */ /* 0x041fe2000bf46070 */
[----:B-1----:R-:W-:Y:S01]  /*0090*/  IMAD R9, R8, UR4, R7 ;  /* 0x0000000408097c24 */ /* 0x002fe2000f8e0207 */
[----:B------:R-:W-:-:S04]  /*00a0*/  ISETP.GE.U32.AND P0, PT, R7, UR5, PT ;  /* 0x0000000507007c0c */ /* 0x000fc8000bf06070 */
[----:B--2---:R-:W-:-:S07]  /*00b0*/  ISETP.GE.U32.AND P1, PT, R9, UR8, PT ;  /* 0x0000000809007c0c */ /* 0x004fce000bf26070 */
[----:B---3--:R-:W-:Y:S06]  /*00c0*/  @P2 BRA `(.L_x_1) ;  /* 0x0000000000242947 */ /* 0x008fec0003800000 */
[----:B------:R-:W0:Y:S01]  /*00d0*/  S2R R5, SR_CgaCtaId ;  /* 0x0000000000057919 */ /* 0x000e220000008800 */
[----:B------:R-:W-:Y:S01]  /*00e0*/  MOV R0, 0x400 ;  /* 0x0000040000007802 */ /* 0x000fe20000000f00 */
[----:B------:R-:W-:-:S03]  /*00f0*/  IMAD.MOV.U32 R3, RZ, RZ, R7 ;  /* 0x000000ffff037224 */ /* 0x000fc600078e0007 */
[----:B0-----:R-:W-:-:S07]  /*0100*/  LEA R0, R5, R0, 0x18 ;  /* 0x0000000005007211 */ /* 0x001fce00078ec0ff */
.L_x_2:
[----:B------:R-:W-:Y:S02]  /*0110*/  IMAD R2, R3, 0x4, R0 ;  /* 0x0000000403027824 */ /* 0x000fe400078e0200 */
[----:B------:R-:W-:-:S03]  /*0120*/  IMAD.IADD R3, R8, 0x1, R3 ;  /* 0x0000000108037824 */ /* 0x000fc600078e0203 */
[----:B------:R0:W-:Y:S02]  /*0130*/  STS [R2], RZ ;  /* 0x000000ff02007388 */ /* 0x0001e40000000800 */
[----:B------:R-:W-:-:S13]  /*0140*/  ISETP.GE.U32.AND P2, PT, R3, UR5, PT ;  /* 0x0000000503007c0c */ /* 0x000fda000bf46070 */
[----:B0-----:R-:W-:Y:S05]  /*0150*/  @!P2 BRA `(.L_x_2) ;  /* 0xfffffffc00eca947 */ /* 0x001fea000383ffff */
.L_x_1:
[----:B------:R-:W-:Y:S05]  /*0160*/  BSYNC.RECONVERGENT B0 ;  /* 0x0000000000007941 */ /* 0x000fea0003800200 */
.L_x_0:
[----:B------:R-:W-:Y:S06]  /*0170*/  BAR.SYNC.DEFER_BLOCKING 0x0 ;  /* 0x0000000000007b1d */ /* 0x000fec0000010000 */
[----:B------:R-:W-:Y:S04]  /*0180*/  BSSY.RECONVERGENT B0, `(.L_x_3) ;  /* 0x000000f000007945 */ /* 0x000fe80003800200 */
[----:B------:R-:W-:Y:S05]  /*0190*/  @P1 BRA `(.L_x_4) ;  /* 0x0000000000341947 */ /* 0x000fea0003800000 */
[----:B------:R-:W0:Y:S01]  /*01a0*/  S2R R3, SR_CgaCtaId ;  /* 0x0000000000037919 */ /* 0x000e220000008800 */
[----:B------:R-:W1:Y:S01]  /*01b0*/  LDC.64 R4, c[0x0][0x380] ;  /* 0x0000e000ff047b82 */ /* 0x000e620000000a00 */
[----:B------:R-:W2:Y:S01]  /*01c0*/  LDCU UR4, c[0x0][0x370] ;  /* 0x00006e00ff0477ac */ /* 0x000ea20008000800 */
[----:B------:R-:W-:-:S04]  /*01d0*/  MOV R0, 0x400 ;  /* 0x0000040000007802 */ /* 0x000fc80000000f00 */
[----:B0-----:R-:W-:Y:S01]  /*01e0*/  LEA R11, R3, R0, 0x18 ;  /* 0x00000000030b7211 */ /* 0x001fe200078ec0ff */
[----:B--2---:R-:W-:-:S07]  /*01f0*/  IMAD R0, R8, UR4, RZ ;  /* 0x0000000408007c24 */ /* 0x004fce000f8e02ff */
.L_x_5:
[----:B-1----:R-:W-:-:S06]  /*0200*/  IMAD.WIDE R2, R9, 0x4, R4 ;  /* 0x0000000409027825 */ /* 0x002fcc00078e0204 */
[----:B------:R-:W2:Y:S01]  /*0210*/  LDG.E R2, desc[UR6][R2.64] ;  /* 0x0000000602027981 */ /* 0x000ea2000c1e1900 */
[----:B------:R-:W-:-:S05]  /*0220*/  IMAD.IADD R9, R0, 0x1, R9 ;  /* 0x0000000100097824 */ /* 0x000fca00078e0209 */
[----:B------:R-:W-:Y:S01]  /*0230*/  ISETP.GE.U32.AND P1, PT, R9, UR8, PT ;  /* 0x0000000809007c0c */ /* 0x000fe2000bf26070 */
[----:B0-2---:R-:W-:-:S05]  /*0240*/  IMAD R6, R2, 0x4, R11 ;  /* 0x0000000402067824 */ /* 0x005fca00078e020b */
[----:B------:R0:W-:Y:S07]  /*0250*/  ATOMS.POPC.INC.32 RZ, [R6+URZ] ;  /* 0x0000000006ff7f8c */ /* 0x0001ee000d8000ff */
[----:B------:R-:W-:Y:S05]  /*0260*/  @!P1 BRA `(.L_x_5) ;  /* 0xfffffffc00e49947 */ /* 0x000fea000383ffff */
.L_x_4:
[----:B------:R-:W-:Y:S05]  /*0270*/  BSYNC.RECONVERGENT B0 ;  /* 0x0000000000007941 */ /* 0x000fea0003800200 */
.L_x_3:
[----:B------:R-:W-:Y:S06]  /*0280*/  BAR.SYNC.DEFER_BLOCKING 0x0 ;  /* 0x0000000000007b1d */ /* 0x000fec0000010000 */
[----:B------:R-:W-:Y:S04]  /*0290*/  BSSY.RECONVERGENT B0, `(.L_x_6) ;  /* 0x000000d000007945 */ /* 0x000fe80003800200 */
[----:B------:R-:W-:Y:S05]  /*02a0*/  @P0 BRA `(.L_x_7) ;  /* 0x00000000002c0947 */ /* 0x000fea0003800000 */
[----:B------:R-:W0:Y:S01]  /*02b0*/  S2R R3, SR_CgaCtaId ;  /* 0x0000000000037919 */ /* 0x000e220000008800 */
[----:B------:R-:W1:Y:S01]  /*02c0*/  LDC.64 R4, c[0x0][0x390] ;  /* 0x0000e400ff047b82 */ /* 0x000e620000000a00 */
[----:B------:R-:W-:-:S04]  /*02d0*/  MOV R0, 0x400 ;  /* 0x0000040000007802 */ /* 0x000fc80000000f00 */
[----:B0-----:R-:W-:-:S07]  /*02e0*/  LEA R6, R3, R0, 0x18 ;  /* 0x0000000003067211 */ /* 0x001fce00078ec0ff */
.L_x_8:
[C---:B------:R-:W-:Y:S02]  /*02f0*/  IMAD R0, R7.reuse, 0x4, R6 ;  /* 0x0000000407007824 */ /* 0x040fe400078e0206 */
[----:B-12---:R-:W-:-:S03]  /*0300*/  IMAD.WIDE R2, R7, 0x4, R4 ;  /* 0x0000000407027825 */ /* 0x006fc600078e0204 */
[----:B------:R-:W0:Y:S01]  /*0310*/  LDS R9, [R0] ;  /* 0x0000000000097984 */ /* 0x000e220000000800 */
[----:B------:R-:W-:-:S05]  /*0320*/  IMAD.IADD R7, R8, 0x1, R7 ;  /* 0x0000000108077824 */ /* 0x000fca00078e0207 */
[----:B------:R-:W-:Y:S01]  /*0330*/  ISETP.GE.U32.AND P0, PT, R7, UR5, PT ;  /* 0x0000000507007c0c */ /* 0x000fe2000bf06070 */
[----:B0-----:R2:W-:-:S12]  /*0340*/  REDG.E.ADD.STRONG.GPU desc[UR6][R2.64], R9 ;  /* 0x000000090200798e */ /* 0x0015d8000c12e106 */
[----:B------:R-:W-:Y:S05]  /*0350*/  @!P0 BRA `(.L_x_8) ;  /* 0xfffffffc00e48947 */ /* 0x000fea000383ffff */
.L_x_7:
[----:B------:R-:W-:Y:S05]  /*0360*/  BSYNC.RECONVERGENT B0 ;  /* 0x0000000000007941 */ /* 0x000fea0003800200 */
.L_x_6:
[----:B------:R-:W-:Y:S06]  /*0370*/  BAR.SYNC.DEFER_BLOCKING 0x0 ;  /* 0x0000000000007b1d */ /* 0x000fec0000010000 */
[----:B------:R-:W-:Y:S05]  /*0380*/  EXIT ;  /* 0x000000000000794d */ /* 0x000fea0003800000 */
.L_x_9:
[----:B------:R-:W-:-:S00]  /*0390*/  BRA `(.L_x_9) ;  /* 0xfffffffc00fc7947 */ /* 0x000fc0000383ffff */
[----:B------:R-:W-:-:S00]  /*03a0*/  NOP ;  /* 0x0000000000007918 */ /* 0x000fc00000000000 */
        /* <DEDUP_REMOVED lines=13> */
.L_x_10:


//--------------------- .nv.shared._Z15HistogramKernelPjjS_j --------------------------
	.section	.nv.shared._Z15HistogramKernelPjjS_j,"aw",@nobits
	.sectionflags	@""
	.align	16
	.zero		1024


//--------------------- .nv.shared.reserved.0     --------------------------
	.section	.nv.shared.reserved.0,"aw",@nobits
	.weak		__nv_reservedSMEM_offset_0_alias
	.size		__nv_reservedSMEM_offset_0_alias, 0, 64
	.other		__nv_reservedSMEM_offset_0_alias,@"STO_CUDA_RESERVED_SHARED STV_DEFAULT"
__nv_reservedSMEM_offset_0_alias:
	.zero		0
	.zero		64


//--------------------- .nv.constant0._Z15HistogramKernelPjjS_j --------------------------
	.section	.nv.constant0._Z15HistogramKernelPjjS_j,"a",@progbits
	.sectionflags	@""
	.align	4
.nv.constant0._Z15HistogramKernelPjjS_j:
	.zero		924


//--------------------- SYMBOLS --------------------------

	.type		.nv.reservedSmem.offset0,@object
	.size		.nv.reservedSmem.offset0,0x4
	.type		.nv.reservedSmem.cap,@object
	.size		.nv.reservedSmem.cap,0x4
